	.headerflags	@"EF_CUDA_TEXMODE_UNIFIED EF_CUDA_64BIT_ADDRESS EF_CUDA_ACCELERATORS EF_CUDA_SM90 EF_CUDA_VIRTUAL_SM(EF_CUDA_SM90)"
	.elftype	@"ET_EXEC"


//--------------------- .nv.info                  --------------------------
	.section	.nv.info,"",@"SHT_CUDA_INFO"
	.align	4


	//----- nvinfo : EIATTR_REGCOUNT
	.align		4
        /*0000*/ 	.byte	0x04, 0x2f
        /*0002*/ 	.short	(.L_1 - .L_0)
	.align		4
.L_0:
        /*0004*/ 	.word	index@(triton_poi_fused_convolution_leaky_relu_leaky_relu_backward_1)
        /*0008*/ 	.word	0x0000000c


	//----- nvinfo : EIATTR_MIN_STACK_SIZE
	.align		4
.L_1:
        /*000c*/ 	.byte	0x04, 0x12
        /*000e*/ 	.short	(.L_3 - .L_2)
	.align		4
.L_2:
        /*0010*/ 	.word	index@(triton_poi_fused_convolution_leaky_relu_leaky_relu_backward_1)
        /*0014*/ 	.word	0x00000000


	//----- nvinfo : EIATTR_FRAME_SIZE
	.align		4
.L_3:
        /*0018*/ 	.byte	0x04, 0x11
        /*001a*/ 	.short	(.L_5 - .L_4)
	.align		4
.L_4:
        /*001c*/ 	.word	index@(triton_poi_fused_convolution_leaky_relu_leaky_relu_backward_1)
        /*0020*/ 	.word	0x00000000


	//----- nvinfo : EIATTR_MIN_STACK_SIZE
	.align		4
.L_5:
        /*0024*/ 	.byte	0x04, 0x12
        /*0026*/ 	.short	(.L_7 - .L_6)
	.align		4
.L_6:
        /*0028*/ 	.word	index@(triton_poi_fused_convolution_leaky_relu_leaky_relu_backward_1)
        /*002c*/ 	.word	0x00000000
.L_7:


//--------------------- .nv.info.triton_poi_fused_convolution_leaky_relu_leaky_relu_backward_1 --------------------------
	.section	.nv.info.triton_poi_fused_convolution_leaky_relu_leaky_relu_backward_1,"",@"SHT_CUDA_INFO"
	.sectionflags	@""
	.align	4


	//----- nvinfo : EIATTR_CUDA_API_VERSION
	.align		4
        /*0000*/ 	.byte	0x04, 0x37
        /*0002*/ 	.short	(.L_9 - .L_8)
.L_8:
        /*0004*/ 	.word	0x0000007c


	//----- nvinfo : EIATTR_KPARAM_INFO
	.align		4
.L_9:
        /*0008*/ 	.byte	0x04, 0x17
        /*000a*/ 	.short	(.L_11 - .L_10)
.L_10:
        /*000c*/ 	.word	0x00000000
        /*0010*/ 	.short	0x0003
        /*0012*/ 	.short	0x0018
        /*0014*/ 	.byte	0x00, 0xf0, 0x11, 0x00


	//----- nvinfo : EIATTR_KPARAM_INFO
	.align		4
.L_11:
        /*0018*/ 	.byte	0x04, 0x17
        /*001a*/ 	.short	(.L_13 - .L_12)
.L_12:
        /*001c*/ 	.word	0x00000000
        /*0020*/ 	.short	0x0002
        /*0022*/ 	.short	0x0010
        /*0024*/ 	.byte	0x00, 0xf4, 0x21, 0x00


	//----- nvinfo : EIATTR_KPARAM_INFO
	.align		4
.L_13:
        /*0028*/ 	.byte	0x04, 0x17
        /*002a*/ 	.short	(.L_15 - .L_14)
.L_14:
        /*002c*/ 	.word	0x00000000
        /*0030*/ 	.short	0x0001
        /*0032*/ 	.short	0x0008
        /*0034*/ 	.byte	0x00, 0xf4, 0x21, 0x00


	//----- nvinfo : EIATTR_KPARAM_INFO
	.align		4
.L_15:
        /*0038*/ 	.byte	0x04, 0x17
        /*003a*/ 	.short	(.L_17 - .L_16)
.L_16:
        /*003c*/ 	.word	0x00000000
        /*0040*/ 	.short	0x0000
        /*0042*/ 	.short	0x0000
        /*0044*/ 	.byte	0x00, 0xf4, 0x21, 0x00


	//----- nvinfo : EIATTR_SPARSE_MMA_MASK
	.align		4
.L_17:
        /*0048*/ 	.byte	0x03, 0x50
        /*004a*/ 	.short	0x0000


	//----- nvinfo : EIATTR_MAXREG_COUNT
	.align		4
        /*004c*/ 	.byte	0x03, 0x1b
        /*004e*/ 	.short	0x00ff


	//----- nvinfo : EIATTR_EXIT_INSTR_OFFSETS
	.align		4
        /*0050*/ 	.byte	0x04, 0x1c
        /*0052*/ 	.short	(.L_19 - .L_18)


	//   ....[0]....
.L_18:
        /*0054*/ 	.word	0x00000230


	//----- nvinfo : EIATTR_REQNTID
	.align		4
.L_19:
        /*0058*/ 	.byte	0x04, 0x10
        /*005a*/ 	.short	(.L_21 - .L_20)
.L_20:
        /*005c*/ 	.word	0x00000100
        /*0060*/ 	.word	0x00000001
        /*0064*/ 	.word	0x00000001


	//----- nvinfo : EIATTR_CBANK_PARAM_SIZE
	.align		4
.L_21:
        /*0068*/ 	.byte	0x03, 0x19
        /*006a*/ 	.short	0x001c


	//----- nvinfo : EIATTR_PARAM_CBANK
	.align		4
        /*006c*/ 	.byte	0x04, 0x0a
        /*006e*/ 	.short	(.L_23 - .L_22)
	.align		4
.L_22:
        /*0070*/ 	.word	index@(.nv.constant0.triton_poi_fused_convolution_leaky_relu_leaky_relu_backward_1)
        /*0074*/ 	.short	0x0210
        /*0076*/ 	.short	0x001c


	//----- nvinfo : EIATTR_SW_WAR
	.align		4
.L_23:
        /*0078*/ 	.byte	0x04, 0x36
        /*007a*/ 	.short	(.L_25 - .L_24)
.L_24:
        /*007c*/ 	.word	0x00000008
.L_25:


//--------------------- .nv.callgraph             --------------------------
	.section	.nv.callgraph,"",@"SHT_CUDA_CALLGRAPH"
	.align	4
	.sectionentsize	8
	.align		4
        /*0000*/ 	.word	0x00000000
	.align		4
        /*0004*/ 	.word	0xffffffff
	.align		4
        /*0008*/ 	.word	0x00000000
	.align		4
        /*000c*/ 	.word	0xfffffffe
	.align		4
        /*0010*/ 	.word	0x00000000
	.align		4
        /*0014*/ 	.word	0xfffffffd
	.align		4
        /*0018*/ 	.word	0x00000000
	.align		4
        /*001c*/ 	.word	0xfffffffc


//--------------------- .text.triton_poi_fused_convolution_leaky_relu_leaky_relu_backward_1 --------------------------
	.section	.text.triton_poi_fused_convolution_leaky_relu_leaky_relu_backward_1,"ax",@progbits
	.align	128
        .global         triton_poi_fused_convolution_leaky_relu_leaky_relu_backward_1
        .type           triton_poi_fused_convolution_leaky_relu_leaky_relu_backward_1,@function
        .size           triton_poi_fused_convolution_leaky_relu_leaky_relu_backward_1,(.L_x_1 - triton_poi_fused_convolution_leaky_relu_leaky_relu_backward_1)
        .other          triton_poi_fused_convolution_leaky_relu_leaky_relu_backward_1,@"STO_CUDA_ENTRY STV_DEFAULT"
triton_poi_fused_convolution_leaky_relu_leaky_relu_backward_1:
.text.triton_poi_fused_convolution_leaky_relu_leaky_relu_backward_1:
[----:B------:R-:W-:Y:S01]  /*0000*/  LDC R1, c[0x0][0x28] ;  /* 0x00000a00ff017b82 */ /* 0x000fe20000000800 */
[----:B------:R-:W1:Y:S07]  /*0010*/  S2R R0, SR_TID.X ;  /* 0x0000000000007919 */ /* 0x000e6e0000002100 */
[----:B------:R-:W2:Y:S01]  /*0020*/  LDC.64 R2, c[0x0][0x210] ;  /* 0x00008400ff027b82 */ /* 0x000ea20000000a00 */
[----:B------:R-:W-:Y:S01]  /*0030*/  ULDC.64 UR4, c[0x0][0x208] ;  /* 0x0000820000047ab9 */ /* 0x000fe20000000a00 */
[----:B------:R-:W-:Y:S01]  /*0040*/  ULDC.64 UR6, c[0x0][0x220] ;  /* 0x0000880000067ab9 */ /* 0x000fe20000000a00 */
[----:B------:R-:W3:Y:S05]  /*0050*/  S2R R7, SR_CTAID.X ;  /* 0x0000000000077919 */ /* 0x000eea0000002500 */
[----:B------:R-:W4:Y:S01]  /*0060*/  LDC.64 R4, c[0x0][0x218] ;  /* 0x00008600ff047b82 */ /* 0x000f220000000a00 */
[----:B-1----:R-:W-:Y:S01]  /*0070*/  IMAD.SHL.U32 R0, R0, 0x2, RZ ;  /* 0x0000000200007824 */ /* 0x002fe200078e00ff */
[----:B---3--:R-:W-:-:S04]  /*0080*/  SHF.R.S32.HI R6, RZ, 0x16, R7 ;  /* 0x00000016ff067819 */ /* 0x008fc80000011407 */
[----:B------:R-:W-:Y:S02]  /*0090*/  LOP3.LUT R0, R0, 0x1fe, RZ, 0xc0, !PT ;  /* 0x000001fe00007812 */ /* 0x000fe400078ec0ff */
[----:B------:R-:W-:-:S03]  /*00a0*/  SGXT R6, R6, 0x1 ;  /* 0x000000010606781a */ /* 0x000fc60000000200 */
[----:B------:R-:W-:-:S04]  /*00b0*/  IMAD R7, R7, 0x200, R0 ;  /* 0x0000020007077824 */ /* 0x000fc800078e0200 */
[----:B--2---:R-:W-:Y:S01]  /*00c0*/  IMAD.WIDE R2, R7, 0x4, R2 ;  /* 0x0000000407027825 */ /* 0x004fe200078e0202 */
[----:B------:R-:W-:-:S04]  /*00d0*/  LEA.HI R6, R6, R7, RZ, 0xc ;  /* 0x0000000706067211 */ /* 0x000fc800078f60ff */
[----:B------:R-:W-:Y:S01]  /*00e0*/  SHF.R.S32.HI R6, RZ, 0xc, R6 ;  /* 0x0000000cff067819 */ /* 0x000fe20000011406 */
[----:B------:R-:W2:Y:S03]  /*00f0*/  LDG.E.64 R2, desc[UR4][R2.64] ;  /* 0x0000000402027981 */ /* 0x000ea6000c1e1b00 */
[----:B------:R-:W-:-:S04]  /*0100*/  LEA.HI R0, R6, R6, RZ, 0x4 ;  /* 0x0000000606007211 */ /* 0x000fc800078f20ff */
[----:B------:R-:W-:-:S05]  /*0110*/  LOP3.LUT R9, R0, 0xfffffff0, RZ, 0xc0, !PT ;  /* 0xfffffff000097812 */ /* 0x000fca00078ec0ff */
[----:B------:R-:W-:-:S04]  /*0120*/  IMAD.IADD R9, R6, 0x1, -R9 ;  /* 0x0000000106097824 */ /* 0x000fc800078e0a09 */
[----:B----4-:R-:W-:-:S06]  /*0130*/  IMAD.WIDE R4, R9, 0x4, R4 ;  /* 0x0000000409047825 */ /* 0x010fcc00078e0204 */
[----:B------:R-:W2:Y:S02]  /*0140*/  LDG.E.EL R4, desc[UR4][R4.64] ;  /* 0x0000000404047981 */ /* 0x000ea4000c2e1900 */
[CC--:B--2---:R-:W-:Y:S02]  /*0150*/  FSETP.GT.AND P1, PT, R2.reuse, -R4.reuse, PT ;  /* 0x800000040200720b */ /* 0x0c4fe40003f24000 */
[C---:B------:R-:W-:Y:S01]  /*0160*/  FSETP.GT.AND P0, PT, R3.reuse, -R4, PT ;  /* 0x800000040300720b */ /* 0x040fe20003f04000 */
[--C-:B------:R-:W-:Y:S01]  /*0170*/  FADD R0, R2, R4.reuse ;  /* 0x0000000402007221 */ /* 0x100fe20000000000 */
[----:B------:R-:W-:-:S09]  /*0180*/  FADD R6, R3, R4 ;  /* 0x0000000403067221 */ /* 0x000fd20000000000 */
[----:B------:R-:W-:Y:S02]  /*0190*/  @!P1 FMUL R0, R0, 0.20000000298023223877 ;  /* 0x3e4ccccd00009820 */ /* 0x000fe40000400000 */
[----:B------:R-:W-:-:S03]  /*01a0*/  @!P0 FMUL R6, R6, 0.20000000298023223877 ;  /* 0x3e4ccccd06068820 */ /* 0x000fc60000400000 */
[----:B------:R-:W-:Y:S02]  /*01b0*/  FSETP.GT.AND P1, PT, R0, RZ, PT ;  /* 0x000000ff0000720b */ /* 0x000fe40003f24000 */
[----:B------:R-:W-:Y:S02]  /*01c0*/  FSETP.GT.AND P0, PT, R6, RZ, PT ;  /* 0x000000ff0600720b */ /* 0x000fe40003f04000 */
[----:B------:R-:W-:Y:S02]  /*01d0*/  SEL R0, RZ, 0x1, !P1 ;  /* 0x00000001ff007807 */ /* 0x000fe40004800000 */
[----:B------:R-:W-:Y:S02]  /*01e0*/  SEL R5, RZ, 0x100, !P0 ;  /* 0x00000100ff057807 */ /* 0x000fe40004000000 */
[----:B------:R-:W-:-:S03]  /*01f0*/  IADD3 R2, P2, R7, UR6, RZ ;  /* 0x0000000607027c10 */ /* 0x000fc6000ff5e0ff */
[----:B------:R-:W-:Y:S01]  /*0200*/  IMAD.IADD R5, R0, 0x1, R5 ;  /* 0x0000000100057824 */ /* 0x000fe200078e0205 */
[----:B------:R-:W-:-:S05]  /*0210*/  LEA.HI.X.SX32 R3, R7, UR7, 0x1, P2 ;  /* 0x0000000707037c11 */ /* 0x000fca00090f0eff */
[----:B------:R-:W-:Y:S01]  /*0220*/  STG.E.U16 desc[UR4][R2.64], R5 ;  /* 0x0000000502007986 */ /* 0x000fe2000c101504 */
[----:B------:R-:W-:Y:S05]  /*0230*/  EXIT ;  /* 0x000000000000794d */ /* 0x000fea0003800000 */
.L_x_0:
[----:B------:R-:W-:-:S00]  /*0240*/  BRA `(.L_x_0) ;  /* 0xfffffffc00fc7947 */ /* 0x000fc0000383ffff */
[----:B------:R-:W-:-:S00]  /*0250*/  NOP ;  /* 0x0000000000007918 */ /* 0x000fc00000000000 */
        /* <DEDUP_REMOVED lines=10> */
.L_x_1:


//--------------------- .nv.constant0.triton_poi_fused_convolution_leaky_relu_leaky_relu_backward_1 --------------------------
	.section	.nv.constant0.triton_poi_fused_convolution_leaky_relu_leaky_relu_backward_1,"a",@progbits
	.sectionflags	@""
	.align	4
.nv.constant0.triton_poi_fused_convolution_leaky_relu_leaky_relu_backward_1:
	.zero		556
